//
// Generated by NVIDIA NVVM Compiler
//
// Compiler Build ID: CL-36424714
// Cuda compilation tools, release 13.0, V13.0.88
// Based on NVVM 20.0.0
//

.version 9.0
.target sm_100
.address_size 64

	// .globl	_Z10add_simplePfS_S_

.visible .entry _Z10add_simplePfS_S_(
	.param .u64 .ptr .align 1 _Z10add_simplePfS_S__param_0,
	.param .u64 .ptr .align 1 _Z10add_simplePfS_S__param_1,
	.param .u64 .ptr .align 1 _Z10add_simplePfS_S__param_2
)
{
	.reg .b32 	%r<2>;
	.reg .b32 	%f<4>;
	.reg .b64 	%rd<11>;

	ld.param.u64 	%rd1, [_Z10add_simplePfS_S__param_0];
	ld.param.u64 	%rd2, [_Z10add_simplePfS_S__param_1];
	ld.param.u64 	%rd3, [_Z10add_simplePfS_S__param_2];
	cvta.to.global.u64 	%rd4, %rd3;
	cvta.to.global.u64 	%rd5, %rd2;
	cvta.to.global.u64 	%rd6, %rd1;
	mov.u32 	%r1, %tid.x;
	mul.wide.u32 	%rd7, %r1, 4;
	add.s64 	%rd8, %rd6, %rd7;
	ld.global.f32 	%f1, [%rd8];
	add.s64 	%rd9, %rd5, %rd7;
	ld.global.f32 	%f2, [%rd9];
	add.f32 	%f3, %f1, %f2;
	add.s64 	%rd10, %rd4, %rd7;
	st.global.f32 	[%rd10], %f3;
	ret;

}


// ===== COMPILED SASS (sm_100) =====

	.target	sm_100

	.elftype	@"ET_EXEC"


//--------------------- .note.nv.tkinfo           --------------------------
	.section	.note.nv.tkinfo,"",@"SHT_NOTE"
	.sectionflags	@"SHF_NOTE_NV_TKINFO"
	.tkinfo
        /*0018*/ 	.word	0x00000002
        /*0030*/ 	.string	""
        /*0030*/ 	.string	"ptxas"
        /*0030*/ 	.string	"Cuda compilation tools, release 13.0, V13.0.88"
        /*0030*/ 	.string	"Build cuda_13.0.r13.0/compiler.36424714_0"
        /*0030*/ 	.string	"-arch sm_100 -m 64 "



//--------------------- .note.nv.cuinfo           --------------------------
	.section	.note.nv.cuinfo,"",@"SHT_NOTE"
	.sectionflags	@"SHF_NOTE_NV_CUINFO"
        /*0018*/ 	.short	0x0002
        /*001a*/ 	.short	0x0064
        /*001c*/ 	.short	0x0082
	.zero		2


//--------------------- .nv.info                  --------------------------
	.section	.nv.info,"",@"SHT_CUDA_INFO"
	.align	4


	//----- nvinfo : EIATTR_REGCOUNT
	.align		4
        /*0000*/ 	.byte	0x04, 0x2f
        /*0002*/ 	.short	(.L_1 - .L_0)
	.align		4
.L_0:
        /*0004*/ 	.word	index@(_Z10add_simplePfS_S_)
        /*0008*/ 	.word	0x0000000c


	//----- nvinfo : EIATTR_FRAME_SIZE
	.align		4
.L_1:
        /*000c*/ 	.byte	0x04, 0x11
        /*000e*/ 	.short	(.L_3 - .L_2)
	.align		4
.L_2:
        /*0010*/ 	.word	index@(_Z10add_simplePfS_S_)
        /*0014*/ 	.word	0x00000000


	//----- nvinfo : EIATTR_MIN_STACK_SIZE
	.align		4
.L_3:
        /*0018*/ 	.byte	0x04, 0x12
        /*001a*/ 	.short	(.L_5 - .L_4)
	.align		4
.L_4:
        /*001c*/ 	.word	index@(_Z10add_simplePfS_S_)
        /*0020*/ 	.word	0x00000000
.L_5:


//--------------------- .nv.compat                --------------------------
	.section	.nv.compat,"",@"SHT_CUDA_COMPAT_INFO"
	.align	4
        /*0000*/ 	.byte	0x02, 0x09, 0x00, 0x00, 0x02, 0x02, 0x01, 0x00, 0x02, 0x05, 0x05, 0x00, 0x03, 0x07, 0x01, 0x01
        /*0010*/ 	.byte	0x02, 0x03, 0x00, 0x00, 0x02, 0x06, 0x01, 0x00, 0x04, 0x0b, 0x08, 0x00, 0x09, 0x00, 0x00, 0x00
        /*0020*/ 	.byte	0x00, 0x00, 0x00, 0x00


//--------------------- .nv.info._Z10add_simplePfS_S_ --------------------------
	.section	.nv.info._Z10add_simplePfS_S_,"",@"SHT_CUDA_INFO"
	.sectionflags	@""
	.align	4


	//----- nvinfo : EIATTR_CUDA_API_VERSION
	.align		4
        /*0000*/ 	.byte	0x04, 0x37
        /*0002*/ 	.short	(.L_7 - .L_6)
.L_6:
        /*0004*/ 	.word	0x00000082


	//----- nvinfo : EIATTR_KPARAM_INFO
	.align		4
.L_7:
        /*0008*/ 	.byte	0x04, 0x17
        /*000a*/ 	.short	(.L_9 - .L_8)
.L_8:
        /*000c*/ 	.word	0x00000000
        /*0010*/ 	.short	0x0002
        /*0012*/ 	.short	0x0010
        /*0014*/ 	.byte	0x00, 0xf5, 0x21, 0x00


	//----- nvinfo : EIATTR_KPARAM_INFO
	.align		4
.L_9:
        /*0018*/ 	.byte	0x04, 0x17
        /*001a*/ 	.short	(.L_11 - .L_10)
.L_10:
        /*001c*/ 	.word	0x00000000
        /*0020*/ 	.short	0x0001
        /*0022*/ 	.short	0x0008
        /*0024*/ 	.byte	0x00, 0xf5, 0x21, 0x00


	//----- nvinfo : EIATTR_KPARAM_INFO
	.align		4
.L_11:
        /*0028*/ 	.byte	0x04, 0x17
        /*002a*/ 	.short	(.L_13 - .L_12)
.L_12:
        /*002c*/ 	.word	0x00000000
        /*0030*/ 	.short	0x0000
        /*0032*/ 	.short	0x0000
        /*0034*/ 	.byte	0x00, 0xf5, 0x21, 0x00


	//----- nvinfo : EIATTR_SPARSE_MMA_MASK
	.align		4
.L_13:
        /*0038*/ 	.byte	0x03, 0x50
        /*003a*/ 	.short	0x0000


	//----- nvinfo : EIATTR_MAXREG_COUNT
	.align		4
        /*003c*/ 	.byte	0x03, 0x1b
        /*003e*/ 	.short	0x00ff


	//----- nvinfo : EIATTR_MERCURY_ISA_VERSION
	.align		4
        /*0040*/ 	.byte	0x03, 0x5f
        /*0042*/ 	.short	0x0101


	//----- nvinfo : EIATTR_VRC_CTA_INIT_COUNT
	.align		4
        /*0044*/ 	.byte	0x02, 0x4a
	.zero		1
	.zero		1


	//----- nvinfo : EIATTR_EXIT_INSTR_OFFSETS
	.align		4
        /*0048*/ 	.byte	0x04, 0x1c
        /*004a*/ 	.short	(.L_15 - .L_14)


	//   ....[0]....
.L_14:
        /*004c*/ 	.word	0x000000d0


	//----- nvinfo : EIATTR_CBANK_PARAM_SIZE
	.align		4
.L_15:
        /*0050*/ 	.byte	0x03, 0x19
        /*0052*/ 	.short	0x0018


	//----- nvinfo : EIATTR_PARAM_CBANK
	.align		4
        /*0054*/ 	.byte	0x04, 0x0a
        /*0056*/ 	.short	(.L_17 - .L_16)
	.align		4
.L_16:
        /*0058*/ 	.word	index@(.nv.constant0._Z10add_simplePfS_S_)
        /*005c*/ 	.short	0x0380
        /*005e*/ 	.short	0x0018


	//----- nvinfo : EIATTR_SW_WAR
	.align		4
.L_17:
        /*0060*/ 	.byte	0x04, 0x36
        /*0062*/ 	.short	(.L_19 - .L_18)
.L_18:
        /*0064*/ 	.word	0x00000008
.L_19:


//--------------------- .nv.callgraph             --------------------------
	.section	.nv.callgraph,"",@"SHT_CUDA_CALLGRAPH"
	.align	4
	.sectionentsize	8
	.align		4
        /*0000*/ 	.word	0x00000000
	.align		4
        /*0004*/ 	.word	0xffffffff
	.align		4
        /*0008*/ 	.word	0x00000000
	.align		4
        /*000c*/ 	.word	0xfffffffe
	.align		4
        /*0010*/ 	.word	0x00000000
	.align		4
        /*0014*/ 	.word	0xfffffffd
	.align		4
        /*0018*/ 	.word	0x00000000
	.align		4
        /*001c*/ 	.word	0xfffffffc


//--------------------- .text._Z10add_simplePfS_S_ --------------------------
	.section	.text._Z10add_simplePfS_S_,"ax",@progbits
	.align	128
        .global         _Z10add_simplePfS_S_
        .type           _Z10add_simplePfS_S_,@function
        .size           _Z10add_simplePfS_S_,(.L_x_1 - _Z10add_simplePfS_S_)
        .other          _Z10add_simplePfS_S_,@"STO_CUDA_ENTRY STV_DEFAULT"
_Z10add_simplePfS_S_:
.text._Z10add_simplePfS_S_:
[----:B------:R-:W-:Y:S01]  /*0000*/  LDC R1, c[0x0][0x37c] ;  /* 0x0000df00ff017b82 */ /* 0x000fe20000000800 */
[----:B------:R-:W0:Y:S07]  /*0010*/  S2R R9, SR_TID.X ;  /* 0x0000000000097919 */ /* 0x000e2e0000002100 */
[----:B------:R-:W0:Y:S01]  /*0020*/  LDC.64 R2, c[0x0][0x380] ;  /* 0x0000e000ff027b82 */ /* 0x000e220000000a00 */
[----:B------:R-:W1:Y:S07]  /*0030*/  LDCU.64 UR4, c[0x0][0x358] ;  /* 0x00006b00ff0477ac */ /* 0x000e6e0008000a00 */
[----:B------:R-:W2:Y:S08]  /*0040*/  LDC.64 R4, c[0x0][0x388] ;  /* 0x0000e200ff047b82 */ /* 0x000eb00000000a00 */
[----:B------:R-:W3:Y:S01]  /*0050*/  LDC.64 R6, c[0x0][0x390] ;  /* 0x0000e400ff067b82 */ /* 0x000ee20000000a00 */
[----:B0-----:R-:W-:-:S04]  /*0060*/  IMAD.WIDE.U32 R2, R9, 0x4, R2 ;  /* 0x0000000409027825 */ /* 0x001fc800078e0002 */
[C---:B--2---:R-:W-:Y:S02]  /*0070*/  IMAD.WIDE.U32 R4, R9.reuse, 0x4, R4 ;  /* 0x0000000409047825 */ /* 0x044fe400078e0004 */
[----:B-1----:R-:W2:Y:S04]  /*0080*/  LDG.E R2, desc[UR4][R2.64] ;  /* 0x0000000402027981 */ /* 0x002ea8000c1e1900 */
[----:B------:R-:W2:Y:S01]  /*0090*/  LDG.E R5, desc[UR4][R4.64] ;  /* 0x0000000404057981 */ /* 0x000ea2000c1e1900 */
[----:B---3--:R-:W-:-:S04]  /*00a0*/  IMAD.WIDE.U32 R6, R9, 0x4, R6 ;  /* 0x0000000409067825 */ /* 0x008fc800078e0006 */
[----:B--2---:R-:W-:-:S05]  /*00b0*/  FADD R9, R2, R5 ;  /* 0x0000000502097221 */ /* 0x004fca0000000000 */
[----:B------:R-:W-:Y:S01]  /*00c0*/  STG.E desc[UR4][R6.64], R9 ;  /* 0x0000000906007986 */ /* 0x000fe2000c101904 */
[----:B------:R-:W-:Y:S05]  /*00d0*/  EXIT ;  /* 0x000000000000794d */ /* 0x000fea0003800000 */
.L_x_0:
[----:B------:R-:W-:-:S00]  /*00e0*/  BRA `(.L_x_0) ;  /* 0xfffffffc00fc7947 */ /* 0x000fc0000383ffff */
[----:B------:R-:W-:-:S00]  /*00f0*/  NOP ;  /* 0x0000000000007918 */ /* 0x000fc00000000000 */
        /* <DEDUP_REMOVED lines=8> */
.L_x_1:


//--------------------- .nv.shared.reserved.0     --------------------------
	.section	.nv.shared.reserved.0,"aw",@nobits
	.weak		__nv_reservedSMEM_offset_0_alias
	.size		__nv_reservedSMEM_offset_0_alias, 0, 64
	.other		__nv_reservedSMEM_offset_0_alias,@"STO_CUDA_RESERVED_SHARED STV_DEFAULT"
__nv_reservedSMEM_offset_0_alias:
	.zero		0
	.zero		64


//--------------------- .nv.constant0._Z10add_simplePfS_S_ --------------------------
	.section	.nv.constant0._Z10add_simplePfS_S_,"a",@progbits
	.sectionflags	@""
	.align	4
.nv.constant0._Z10add_simplePfS_S_:
	.zero		920


//--------------------- SYMBOLS --------------------------

	.type		.nv.reservedSmem.offset0,@object
	.size		.nv.reservedSmem.offset0,0x4
